//
// Generated by NVIDIA NVVM Compiler
//
// Compiler Build ID: CL-36424714
// Cuda compilation tools, release 13.0, V13.0.88
// Based on NVVM 20.0.0
//

.version 9.0
.target sm_100
.address_size 64

	// .globl	_Z14distanceKernelPffi
.extern .func  (.param .b32 func_retval0) vprintf
(
	.param .b64 vprintf_param_0,
	.param .b64 vprintf_param_1
)
;
.global .align 1 .b8 $str[14] = {37, 50, 100, 32, 37, 102, 32, 37, 102, 32, 37, 102, 10};

.visible .entry _Z14distanceKernelPffi(
	.param .u64 .ptr .align 1 _Z14distanceKernelPffi_param_0,
	.param .f32 _Z14distanceKernelPffi_param_1,
	.param .u32 _Z14distanceKernelPffi_param_2
)
{
	.local .align 16 .b8 	__local_depot0[32];
	.reg .b64 	%SP;
	.reg .b64 	%SPL;
	.reg .b32 	%r<9>;
	.reg .b32 	%f<8>;
	.reg .b64 	%rd<9>;
	.reg .b64 	%fd<4>;

	mov.u64 	%SPL, __local_depot0;
	cvta.local.u64 	%SP, %SPL;
	ld.param.u64 	%rd1, [_Z14distanceKernelPffi_param_0];
	ld.param.f32 	%f1, [_Z14distanceKernelPffi_param_1];
	ld.param.u32 	%r1, [_Z14distanceKernelPffi_param_2];
	cvta.to.global.u64 	%rd2, %rd1;
	add.u64 	%rd3, %SP, 0;
	add.u64 	%rd4, %SPL, 0;
	mov.u32 	%r2, %ctaid.x;
	mov.u32 	%r3, %ntid.x;
	mov.u32 	%r4, %tid.x;
	mad.lo.s32 	%r5, %r2, %r3, %r4;
	cvt.rn.f32.s32 	%f2, %r5;
	add.s32 	%r6, %r1, -1;
	cvt.rn.f32.s32 	%f3, %r6;
	div.rn.f32 	%f4, %f2, %f3;
	sub.f32 	%f5, %f1, %f4;
	mul.f32 	%f6, %f5, %f5;
	sqrt.rn.f32 	%f7, %f6;
	mul.wide.s32 	%rd5, %r5, 4;
	add.s64 	%rd6, %rd2, %rd5;
	st.global.f32 	[%rd6], %f7;
	cvt.f64.f32 	%fd1, %f1;
	cvt.f64.f32 	%fd2, %f4;
	cvt.f64.f32 	%fd3, %f7;
	st.local.u32 	[%rd4], %r5;
	st.local.f64 	[%rd4+8], %fd1;
	st.local.v2.f64 	[%rd4+16], {%fd2, %fd3};
	mov.u64 	%rd7, $str;
	cvta.global.u64 	%rd8, %rd7;
	{ // callseq 0, 0
	.param .b64 param0;
	st.param.b64 	[param0], %rd8;
	.param .b64 param1;
	st.param.b64 	[param1], %rd3;
	.param .b32 retval0;
	call.uni (retval0), 
	vprintf, 
	(
	param0, 
	param1
	);
	ld.param.b32 	%r7, [retval0];
	} // callseq 0
	ret;

}


// ===== COMPILED SASS (sm_100) =====

	.target	sm_100

	.elftype	@"ET_EXEC"


//--------------------- .note.nv.tkinfo           --------------------------
	.section	.note.nv.tkinfo,"",@"SHT_NOTE"
	.sectionflags	@"SHF_NOTE_NV_TKINFO"
	.tkinfo
        /*0018*/ 	.word	0x00000002
        /*0030*/ 	.string	""
        /*0030*/ 	.string	"ptxas"
        /*0030*/ 	.string	"Cuda compilation tools, release 13.0, V13.0.88"
        /*0030*/ 	.string	"Build cuda_13.0.r13.0/compiler.36424714_0"
        /*0030*/ 	.string	"-arch sm_100 -m 64 "



//--------------------- .note.nv.cuinfo           --------------------------
	.section	.note.nv.cuinfo,"",@"SHT_NOTE"
	.sectionflags	@"SHF_NOTE_NV_CUINFO"
        /*0018*/ 	.short	0x0002
        /*001a*/ 	.short	0x0064
        /*001c*/ 	.short	0x0082
	.zero		2


//--------------------- .nv.info                  --------------------------
	.section	.nv.info,"",@"SHT_CUDA_INFO"
	.align	4


	//----- nvinfo : EIATTR_REGCOUNT
	.align		4
        /*0000*/ 	.byte	0x04, 0x2f
        /*0002*/ 	.short	(.L_2 - .L_1)
	.align		4
.L_1:
        /*0004*/ 	.word	index@(_Z14distanceKernelPffi)
        /*0008*/ 	.word	0x00000018


	//----- nvinfo : EIATTR_FRAME_SIZE
	.align		4
.L_2:
        /*000c*/ 	.byte	0x04, 0x11
        /*000e*/ 	.short	(.L_4 - .L_3)
	.align		4
.L_3:
        /*0010*/ 	.word	index@($__internal_1_$__cuda_sm3x_div_rn_noftz_f32_slowpath)
        /*0014*/ 	.word	0x00000020


	//----- nvinfo : EIATTR_FRAME_SIZE
	.align		4
.L_4:
        /*0018*/ 	.byte	0x04, 0x11
        /*001a*/ 	.short	(.L_6 - .L_5)
	.align		4
.L_5:
        /*001c*/ 	.word	index@($__internal_0_$__cuda_sm20_sqrt_rn_f32_slowpath)
        /*0020*/ 	.word	0x00000020


	//----- nvinfo : EIATTR_FRAME_SIZE
	.align		4
.L_6:
        /*0024*/ 	.byte	0x04, 0x11
        /*0026*/ 	.short	(.L_8 - .L_7)
	.align		4
.L_7:
        /*0028*/ 	.word	index@(_Z14distanceKernelPffi)
        /*002c*/ 	.word	0x00000020


	//----- nvinfo : EIATTR_MIN_STACK_SIZE
	.align		4
.L_8:
        /*0030*/ 	.byte	0x04, 0x12
        /*0032*/ 	.short	(.L_10 - .L_9)
	.align		4
.L_9:
        /*0034*/ 	.word	index@(_Z14distanceKernelPffi)
        /*0038*/ 	.word	0x00000020
.L_10:


//--------------------- .nv.compat                --------------------------
	.section	.nv.compat,"",@"SHT_CUDA_COMPAT_INFO"
	.align	4
        /*0000*/ 	.byte	0x02, 0x09, 0x00, 0x00, 0x02, 0x02, 0x01, 0x00, 0x02, 0x05, 0x05, 0x00, 0x03, 0x07, 0x01, 0x01
        /*0010*/ 	.byte	0x02, 0x03, 0x00, 0x00, 0x02, 0x06, 0x01, 0x00, 0x04, 0x0b, 0x08, 0x00, 0x01, 0x00, 0x00, 0x00
        /*0020*/ 	.byte	0x00, 0x00, 0x00, 0x00


//--------------------- .nv.info._Z14distanceKernelPffi --------------------------
	.section	.nv.info._Z14distanceKernelPffi,"",@"SHT_CUDA_INFO"
	.sectionflags	@""
	.align	4


	//----- nvinfo : EIATTR_CUDA_API_VERSION
	.align		4
        /*0000*/ 	.byte	0x04, 0x37
        /*0002*/ 	.short	(.L_12 - .L_11)
.L_11:
        /*0004*/ 	.word	0x00000082


	//----- nvinfo : EIATTR_KPARAM_INFO
	.align		4
.L_12:
        /*0008*/ 	.byte	0x04, 0x17
        /*000a*/ 	.short	(.L_14 - .L_13)
.L_13:
        /*000c*/ 	.word	0x00000000
        /*0010*/ 	.short	0x0002
        /*0012*/ 	.short	0x000c
        /*0014*/ 	.byte	0x00, 0xf0, 0x11, 0x00


	//----- nvinfo : EIATTR_KPARAM_INFO
	.align		4
.L_14:
        /*0018*/ 	.byte	0x04, 0x17
        /*001a*/ 	.short	(.L_16 - .L_15)
.L_15:
        /*001c*/ 	.word	0x00000000
        /*0020*/ 	.short	0x0001
        /*0022*/ 	.short	0x0008
        /*0024*/ 	.byte	0x00, 0xf0, 0x11, 0x00


	//----- nvinfo : EIATTR_KPARAM_INFO
	.align		4
.L_16:
        /*0028*/ 	.byte	0x04, 0x17
        /*002a*/ 	.short	(.L_18 - .L_17)
.L_17:
        /*002c*/ 	.word	0x00000000
        /*0030*/ 	.short	0x0000
        /*0032*/ 	.short	0x0000
        /*0034*/ 	.byte	0x00, 0xf5, 0x21, 0x00


	//----- nvinfo : EIATTR_SPARSE_MMA_MASK
	.align		4
.L_18:
        /*0038*/ 	.byte	0x03, 0x50
        /*003a*/ 	.short	0x0000


	//----- nvinfo : EIATTR_MAXREG_COUNT
	.align		4
        /*003c*/ 	.byte	0x03, 0x1b
        /*003e*/ 	.short	0x00ff


	//----- nvinfo : EIATTR_EXTERNS
	.align		4
        /*0040*/ 	.byte	0x04, 0x0f
        /*0042*/ 	.short	(.L_20 - .L_19)


	//   ....[0]....
	.align		4
.L_19:
        /*0044*/ 	.word	index@(vprintf)


	//----- nvinfo : EIATTR_MERCURY_ISA_VERSION
	.align		4
.L_20:
        /*0048*/ 	.byte	0x03, 0x5f
        /*004a*/ 	.short	0x0101


	//----- nvinfo : EIATTR_VRC_CTA_INIT_COUNT
	.align		4
        /*004c*/ 	.byte	0x02, 0x4a
	.zero		1
	.zero		1


	//----- nvinfo : EIATTR_SYSCALL_OFFSETS
	.align		4
        /*0050*/ 	.byte	0x04, 0x46
        /*0052*/ 	.short	(.L_22 - .L_21)


	//   ....[0]....
.L_21:
        /*0054*/ 	.word	0x000003f0


	//----- nvinfo : EIATTR_EXIT_INSTR_OFFSETS
	.align		4
.L_22:
        /*0058*/ 	.byte	0x04, 0x1c
        /*005a*/ 	.short	(.L_24 - .L_23)


	//   ....[0]....
.L_23:
        /*005c*/ 	.word	0x00000400


	//----- nvinfo : EIATTR_CRS_STACK_SIZE
	.align		4
.L_24:
        /*0060*/ 	.byte	0x04, 0x1e
        /*0062*/ 	.short	(.L_26 - .L_25)
.L_25:
        /*0064*/ 	.word	0x00000000


	//----- nvinfo : EIATTR_CBANK_PARAM_SIZE
	.align		4
.L_26:
        /*0068*/ 	.byte	0x03, 0x19
        /*006a*/ 	.short	0x0010


	//----- nvinfo : EIATTR_PARAM_CBANK
	.align		4
        /*006c*/ 	.byte	0x04, 0x0a
        /*006e*/ 	.short	(.L_28 - .L_27)
	.align		4
.L_27:
        /*0070*/ 	.word	index@(.nv.constant0._Z14distanceKernelPffi)
        /*0074*/ 	.short	0x0380
        /*0076*/ 	.short	0x0010


	//----- nvinfo : EIATTR_SW_WAR
	.align		4
.L_28:
        /*0078*/ 	.byte	0x04, 0x36
        /*007a*/ 	.short	(.L_30 - .L_29)
.L_29:
        /*007c*/ 	.word	0x00000008
.L_30:


//--------------------- .nv.callgraph             --------------------------
	.section	.nv.callgraph,"",@"SHT_CUDA_CALLGRAPH"
	.align	4
	.sectionentsize	8
	.align		4
        /*0000*/ 	.word	0x00000000
	.align		4
        /*0004*/ 	.word	0xffffffff
	.align		4
        /*0008*/ 	.word	index@(_Z14distanceKernelPffi)
	.align		4
        /*000c*/ 	.word	index@(vprintf)
	.align		4
        /*0010*/ 	.word	0x00000000
	.align		4
        /*0014*/ 	.word	0xfffffffe
	.align		4
        /*0018*/ 	.word	0x00000000
	.align		4
        /*001c*/ 	.word	0xfffffffd
	.align		4
        /*0020*/ 	.word	0x00000000
	.align		4
        /*0024*/ 	.word	0xfffffffc


//--------------------- .nv.constant4             --------------------------
	.section	.nv.constant4,"a",@progbits
	.align	8
	.align		8
.nv.constant4:
        /*0000*/ 	.dword	vprintf
	.align		8
        /*0008*/ 	.dword	$str


//--------------------- .text._Z14distanceKernelPffi --------------------------
	.section	.text._Z14distanceKernelPffi,"ax",@progbits
	.align	128
        .global         _Z14distanceKernelPffi
        .type           _Z14distanceKernelPffi,@function
        .size           _Z14distanceKernelPffi,(.L_x_21 - _Z14distanceKernelPffi)
        .other          _Z14distanceKernelPffi,@"STO_CUDA_ENTRY STV_DEFAULT"
_Z14distanceKernelPffi:
.text._Z14distanceKernelPffi:
[----:B------:R-:W0:Y:S01]  /*0000*/  LDC R1, c[0x0][0x37c] ;  /* 0x0000df00ff017b82 */ /* 0x000e220000000800 */
[----:B------:R-:W1:Y:S01]  /*0010*/  LDCU UR4, c[0x0][0x38c] ;  /* 0x00007180ff0477ac */ /* 0x000e620008000800 */
[----:B------:R-:W2:Y:S06]  /*0020*/  S2R R5, SR_TID.X ;  /* 0x0000000000057919 */ /* 0x000eac0000002100 */
[----:B------:R-:W2:Y:S01]  /*0030*/  S2UR UR6, SR_CTAID.X ;  /* 0x00000000000679c3 */ /* 0x000ea20000002500 */
[----:B0-----:R-:W-:Y:S01]  /*0040*/  VIADD R1, R1, 0xffffffe0 ;  /* 0xffffffe001017836 */ /* 0x001fe20000000000 */
[----:B------:R-:W0:Y:S01]  /*0050*/  LDCU UR5, c[0x0][0x2fc] ;  /* 0x00005f80ff0577ac */ /* 0x000e220008000800 */
[----:B------:R-:W-:Y:S05]  /*0060*/  BSSY.RECONVERGENT B0, `(.L_x_0) ;  /* 0x0000014000007945 */ /* 0x000fea0003800200 */
[----:B------:R-:W2:Y:S01]  /*0070*/  LDC R0, c[0x0][0x360] ;  /* 0x0000d800ff007b82 */ /* 0x000ea20000000800 */
[----:B-1----:R-:W-:-:S06]  /*0080*/  UIADD3 UR4, UPT, UPT, UR4, -0x1, URZ ;  /* 0xffffffff04047890 */ /* 0x002fcc000fffe0ff */
[----:B------:R-:W-:-:S04]  /*0090*/  I2FP.F32.S32 R3, UR4 ;  /* 0x0000000400037c45 */ /* 0x000fc80008201400 */
[----:B------:R-:W1:Y:S01]  /*00a0*/  MUFU.RCP R4, R3 ;  /* 0x0000000300047308 */ /* 0x000e620000001000 */
[----:B------:R-:W3:Y:S01]  /*00b0*/  LDCU UR4, c[0x0][0x2f8] ;  /* 0x00005f00ff0477ac */ /* 0x000ee20008000800 */
[----:B--2---:R-:W-:-:S05]  /*00c0*/  IMAD R0, R0, UR6, R5 ;  /* 0x0000000600007c24 */ /* 0x004fca000f8e0205 */
[----:B------:R-:W-:-:S04]  /*00d0*/  I2FP.F32.S32 R2, R0 ;  /* 0x0000000000027245 */ /* 0x000fc80000201400 */
[----:B------:R-:W2:Y:S01]  /*00e0*/  FCHK P0, R2, R3 ;  /* 0x0000000302007302 */ /* 0x000ea20000000000 */
[----:B-1----:R-:W-:Y:S01]  /*00f0*/  FFMA R5, -R3, R4, 1 ;  /* 0x3f80000003057423 */ /* 0x002fe20000000104 */
[----:B---3--:R-:W-:-:S03]  /*0100*/  IADD3 R6, P1, PT, R1, UR4, RZ ;  /* 0x0000000401067c10 */ /* 0x008fc6000ff3e0ff */
[----:B------:R-:W-:Y:S02]  /*0110*/  FFMA R5, R4, R5, R4 ;  /* 0x0000000504057223 */ /* 0x000fe40000000004 */
[----:B0-----:R-:W-:Y:S02]  /*0120*/  IMAD.X R7, RZ, RZ, UR5, P1 ;  /* 0x00000005ff077e24 */ /* 0x001fe400088e06ff */
[----:B------:R-:W-:-:S04]  /*0130*/  FFMA R4, R2, R5, RZ ;  /* 0x0000000502047223 */ /* 0x000fc800000000ff */
[----:B------:R-:W-:-:S04]  /*0140*/  FFMA R8, -R3, R4, R2 ;  /* 0x0000000403087223 */ /* 0x000fc80000000102 */
[----:B------:R-:W-:Y:S01]  /*0150*/  FFMA R8, R5, R8, R4 ;  /* 0x0000000805087223 */ /* 0x000fe20000000004 */
[----:B--2---:R-:W-:Y:S06]  /*0160*/  @!P0 BRA `(.L_x_1) ;  /* 0x00000000000c8947 */ /* 0x004fec0003800000 */
[----:B------:R-:W-:-:S07]  /*0170*/  MOV R4, 0x190 ;  /* 0x0000019000047802 */ /* 0x000fce0000000f00 */
[----:B------:R-:W-:Y:S05]  /*0180*/  CALL.REL.NOINC `($__internal_1_$__cuda_sm3x_div_rn_noftz_f32_slowpath) ;  /* 0x0000000000fc7944 */ /* 0x000fea0003c00000 */
[----:B------:R-:W-:-:S07]  /*0190*/  IMAD.MOV.U32 R8, RZ, RZ, R2 ;  /* 0x000000ffff087224 */ /* 0x000fce00078e0002 */
.L_x_1:
[----:B------:R-:W-:Y:S05]  /*01a0*/  BSYNC.RECONVERGENT B0 ;  /* 0x0000000000007941 */ /* 0x000fea0003800200 */
.L_x_0:
[----:B------:R-:W0:Y:S01]  /*01b0*/  LDCU UR4, c[0x0][0x388] ;  /* 0x00007100ff0477ac */ /* 0x000e220008000800 */
[----:B------:R-:W-:Y:S01]  /*01c0*/  BSSY.RECONVERGENT B0, `(.L_x_2) ;  /* 0x0000012000007945 */ /* 0x000fe20003800200 */
[----:B0-----:R-:W-:Y:S01]  /*01d0*/  FADD R2, -R8, UR4 ;  /* 0x0000000408027e21 */ /* 0x001fe20008000100 */
[----:B------:R-:W0:Y:S03]  /*01e0*/  LDCU.64 UR4, c[0x0][0x358] ;  /* 0x00006b00ff0477ac */ /* 0x000e260008000a00 */
[----:B------:R-:W-:-:S04]  /*01f0*/  FMUL R3, R2, R2 ;  /* 0x0000000202037220 */ /* 0x000fc80000400000 */
[----:B------:R-:W-:Y:S01]  /*0200*/  VIADD R2, R3, 0xf3000000 ;  /* 0xf300000003027836 */ /* 0x000fe20000000000 */
[----:B------:R1:W2:Y:S04]  /*0210*/  MUFU.RSQ R4, R3 ;  /* 0x0000000300047308 */ /* 0x0002a80000001400 */
[----:B------:R-:W-:-:S13]  /*0220*/  ISETP.GT.U32.AND P0, PT, R2, 0x727fffff, PT ;  /* 0x727fffff0200780c */ /* 0x000fda0003f04070 */
[----:B012---:R-:W-:Y:S05]  /*0230*/  @!P0 BRA `(.L_x_3) ;  /* 0x0000000000188947 */ /* 0x007fea0003800000 */
[----:B------:R-:W-:Y:S01]  /*0240*/  BSSY.RECONVERGENT B1, `(.L_x_4) ;  /* 0x0000003000017945 */ /* 0x000fe20003800200 */
[----:B------:R-:W-:-:S07]  /*0250*/  MOV R12, 0x270 ;  /* 0x00000270000c7802 */ /* 0x000fce0000000f00 */
[----:B------:R-:W-:Y:S05]  /*0260*/  CALL.REL.NOINC `($__internal_0_$__cuda_sm20_sqrt_rn_f32_slowpath) ;  /* 0x0000000000687944 */ /* 0x000fea0003c00000 */
[----:B------:R-:W-:Y:S05]  /*0270*/  BSYNC.RECONVERGENT B1 ;  /* 0x0000000000017941 */ /* 0x000fea0003800200 */
.L_x_4:
[----:B------:R-:W-:Y:S01]  /*0280*/  IMAD.MOV.U32 R2, RZ, RZ, R4 ;  /* 0x000000ffff027224 */ /* 0x000fe200078e0004 */
[----:B------:R-:W-:Y:S06]  /*0290*/  BRA `(.L_x_5) ;  /* 0x0000000000107947 */ /* 0x000fec0003800000 */
.L_x_3:
[----:B------:R-:W-:Y:S01]  /*02a0*/  FMUL.FTZ R2, R3, R4 ;  /* 0x0000000403027220 */ /* 0x000fe20000410000 */
[----:B------:R-:W-:-:S03]  /*02b0*/  FMUL.FTZ R4, R4, 0.5 ;  /* 0x3f00000004047820 */ /* 0x000fc60000410000 */
[----:B------:R-:W-:-:S04]  /*02c0*/  FFMA R3, -R2, R2, R3 ;  /* 0x0000000202037223 */ /* 0x000fc80000000103 */
[----:B------:R-:W-:-:S07]  /*02d0*/  FFMA R2, R3, R4, R2 ;  /* 0x0000000403027223 */ /* 0x000fce0000000002 */
.L_x_5:
[----:B------:R-:W-:Y:S05]  /*02e0*/  BSYNC.RECONVERGENT B0 ;  /* 0x0000000000007941 */ /* 0x000fea0003800200 */
.L_x_2:
[----:B------:R-:W0:Y:S01]  /*02f0*/  LDCU UR6, c[0x0][0x388] ;  /* 0x00007100ff0677ac */ /* 0x000e220008000800 */
[----:B------:R-:W1:Y:S01]  /*0300*/  LDC.64 R12, c[0x0][0x380] ;  /* 0x0000e000ff0c7b82 */ /* 0x000e620000000a00 */
[----:B------:R-:W-:Y:S01]  /*0310*/  F2F.F64.F32 R8, R8 ;  /* 0x0000000800087310 */ /* 0x000fe20000201800 */
[----:B------:R-:W-:Y:S01]  /*0320*/  MOV R3, 0x0 ;  /* 0x0000000000037802 */ /* 0x000fe20000000f00 */
[----:B------:R2:W-:Y:S05]  /*0330*/  STL [R1], R0 ;  /* 0x0000000001007387 */ /* 0x0005ea0000100800 */
[----:B------:R2:W3:Y:S01]  /*0340*/  LDC.64 R16, c[0x4][R3] ;  /* 0x0100000003107b82 */ /* 0x0004e20000000a00 */
[----:B------:R-:W4:Y:S08]  /*0350*/  F2F.F64.F32 R10, R2 ;  /* 0x00000002000a7310 */ /* 0x000f300000201800 */
[----:B0-----:R-:W0:Y:S01]  /*0360*/  F2F.F64.F32 R14, UR6 ;  /* 0x00000006000e7d10 */ /* 0x001e220008201800 */
[----:B------:R-:W5:Y:S01]  /*0370*/  LDCU.64 UR6, c[0x4][0x8] ;  /* 0x01000100ff0677ac */ /* 0x000f620008000a00 */
[----:B-1----:R-:W-:Y:S01]  /*0380*/  IMAD.WIDE R12, R0, 0x4, R12 ;  /* 0x00000004000c7825 */ /* 0x002fe200078e020c */
[----:B----4-:R2:W-:Y:S04]  /*0390*/  STL.128 [R1+0x10], R8 ;  /* 0x0000100801007387 */ /* 0x0105e80000100c00 */
[----:B------:R2:W-:Y:S04]  /*03a0*/  STG.E desc[UR4][R12.64], R2 ;  /* 0x000000020c007986 */ /* 0x0005e8000c101904 */
[----:B0-----:R2:W-:Y:S01]  /*03b0*/  STL.64 [R1+0x8], R14 ;  /* 0x0000080e01007387 */ /* 0x0015e20000100a00 */
[----:B-----5:R-:W-:Y:S01]  /*03c0*/  IMAD.U32 R4, RZ, RZ, UR6 ;  /* 0x00000006ff047e24 */ /* 0x020fe2000f8e00ff */
[----:B---3--:R-:W-:-:S07]  /*03d0*/  MOV R5, UR7 ;  /* 0x0000000700057c02 */ /* 0x008fce0008000f00 */
[----:B------:R-:W-:-:S07]  /*03e0*/  LEPC R20, `(.L_x_6) ;  /* 0x000000001014794e */ /* 0x000fce0000000000 */
[----:B--2---:R-:W-:Y:S05]  /*03f0*/  CALL.ABS.NOINC R16 ;  /* 0x0000000010007343 */ /* 0x004fea0003c00000 */
.L_x_6:
[----:B------:R-:W-:Y:S05]  /*0400*/  EXIT ;  /* 0x000000000000794d */ /* 0x000fea0003800000 */
        .weak           $__internal_0_$__cuda_sm20_sqrt_rn_f32_slowpath
        .type           $__internal_0_$__cuda_sm20_sqrt_rn_f32_slowpath,@function
        .size           $__internal_0_$__cuda_sm20_sqrt_rn_f32_slowpath,($__internal_1_$__cuda_sm3x_div_rn_noftz_f32_slowpath - $__internal_0_$__cuda_sm20_sqrt_rn_f32_slowpath)
$__internal_0_$__cuda_sm20_sqrt_rn_f32_slowpath:
[----:B------:R-:W-:-:S13]  /*0410*/  LOP3.LUT P0, RZ, R3, 0x7fffffff, RZ, 0xc0, !PT ;  /* 0x7fffffff03ff7812 */ /* 0x000fda000780c0ff */
[----:B------:R-:W-:Y:S05]  /*0420*/  @!P0 BRA `(.L_x_7) ;  /* 0x0000000000448947 */ /* 0x000fea0003800000 */
[----:B------:R-:W-:Y:S01]  /*0430*/  FSETP.GEU.FTZ.AND P0, PT, R3, RZ, PT ;  /* 0x000000ff0300720b */ /* 0x000fe20003f1e000 */
[----:B------:R-:W-:-:S12]  /*0440*/  IMAD.MOV.U32 R2, RZ, RZ, R3 ;  /* 0x000000ffff027224 */ /* 0x000fd800078e0003 */
[----:B------:R-:W-:Y:S01]  /*0450*/  @!P0 IMAD.MOV.U32 R3, RZ, RZ, 0x7fffffff ;  /* 0x7fffffffff038424 */ /* 0x000fe200078e00ff */
[----:B------:R-:W-:Y:S06]  /*0460*/  @!P0 BRA `(.L_x_7) ;  /* 0x0000000000348947 */ /* 0x000fec0003800000 */
[----:B------:R-:W-:-:S13]  /*0470*/  FSETP.GTU.FTZ.AND P0, PT, |R2|, +INF , PT ;  /* 0x7f8000000200780b */ /* 0x000fda0003f1c200 */
[----:B------:R-:W-:Y:S01]  /*0480*/  @P0 FADD.FTZ R3, R2, 1 ;  /* 0x3f80000002030421 */ /* 0x000fe20000010000 */
[----:B------:R-:W-:Y:S06]  /*0490*/  @P0 BRA `(.L_x_7) ;  /* 0x0000000000280947 */ /* 0x000fec0003800000 */
[----:B------:R-:W-:-:S13]  /*04a0*/  FSETP.NEU.FTZ.AND P0, PT, |R2|, +INF , PT ;  /* 0x7f8000000200780b */ /* 0x000fda0003f1d200 */
[----:B------:R-:W-:-:S04]  /*04b0*/  @P0 FFMA R4, R2, 1.84467440737095516160e+19, RZ ;  /* 0x5f80000002040823 */ /* 0x000fc800000000ff */
[----:B------:R-:W0:Y:S02]  /*04c0*/  @P0 MUFU.RSQ R3, R4 ;  /* 0x0000000400030308 */ /* 0x000e240000001400 */
[----:B0-----:R-:W-:Y:S01]  /*04d0*/  @P0 FMUL.FTZ R5, R4, R3 ;  /* 0x0000000304050220 */ /* 0x001fe20000410000 */
[----:B------:R-:W-:Y:S01]  /*04e0*/  @P0 FMUL.FTZ R11, R3, 0.5 ;  /* 0x3f000000030b0820 */ /* 0x000fe20000410000 */
[----:B------:R-:W-:Y:S02]  /*04f0*/  @!P0 IMAD.MOV.U32 R3, RZ, RZ, R2 ;  /* 0x000000ffff038224 */ /* 0x000fe400078e0002 */
[----:B------:R-:W-:-:S04]  /*0500*/  @P0 FADD.FTZ R9, -R5, -RZ ;  /* 0x800000ff05090221 */ /* 0x000fc80000010100 */
[----:B------:R-:W-:-:S04]  /*0510*/  @P0 FFMA R10, R5, R9, R4 ;  /* 0x00000009050a0223 */ /* 0x000fc80000000004 */
[----:B------:R-:W-:-:S04]  /*0520*/  @P0 FFMA R10, R10, R11, R5 ;  /* 0x0000000b0a0a0223 */ /* 0x000fc80000000005 */
[----:B------:R-:W-:-:S07]  /*0530*/  @P0 FMUL.FTZ R3, R10, 2.3283064365386962891e-10 ;  /* 0x2f8000000a030820 */ /* 0x000fce0000410000 */
.L_x_7:
[----:B------:R-:W-:Y:S02]  /*0540*/  IMAD.MOV.U32 R4, RZ, RZ, R3 ;  /* 0x000000ffff047224 */ /* 0x000fe400078e0003 */
[----:B------:R-:W-:Y:S02]  /*0550*/  HFMA2 R3, -RZ, RZ, 0, 0 ;  /* 0x00000000ff037431 */ /* 0x000fe400000001ff */
[----:B------:R-:W-:-:S04]  /*0560*/  IMAD.MOV.U32 R2, RZ, RZ, R12 ;  /* 0x000000ffff027224 */ /* 0x000fc800078e000c */
[----:B------:R-:W-:Y:S05]  /*0570*/  RET.REL.NODEC R2 `(_Z14distanceKernelPffi) ;  /* 0xfffffff802a07950 */ /* 0x000fea0003c3ffff */
        .weak           $__internal_1_$__cuda_sm3x_div_rn_noftz_f32_slowpath
        .type           $__internal_1_$__cuda_sm3x_div_rn_noftz_f32_slowpath,@function
        .size           $__internal_1_$__cuda_sm3x_div_rn_noftz_f32_slowpath,(.L_x_21 - $__internal_1_$__cuda_sm3x_div_rn_noftz_f32_slowpath)
$__internal_1_$__cuda_sm3x_div_rn_noftz_f32_slowpath:
[--C-:B------:R-:W-:Y:S01]  /*0580*/  SHF.R.U32.HI R8, RZ, 0x17, R3.reuse ;  /* 0x00000017ff087819 */ /* 0x100fe20000011603 */
[----:B------:R-:W-:Y:S01]  /*0590*/  BSSY.RECONVERGENT B1, `(.L_x_8) ;  /* 0x0000064000017945 */ /* 0x000fe20003800200 */
[--C-:B------:R-:W-:Y:S01]  /*05a0*/  SHF.R.U32.HI R5, RZ, 0x17, R2.reuse ;  /* 0x00000017ff057819 */ /* 0x100fe20000011602 */
[----:B------:R-:W-:Y:S01]  /*05b0*/  IMAD.MOV.U32 R10, RZ, RZ, R2 ;  /* 0x000000ffff0a7224 */ /* 0x000fe200078e0002 */
[----:B------:R-:W-:Y:S01]  /*05c0*/  LOP3.LUT R9, R8, 0xff, RZ, 0xc0, !PT ;  /* 0x000000ff08097812 */ /* 0x000fe200078ec0ff */
[----:B------:R-:W-:Y:S01]  /*05d0*/  IMAD.MOV.U32 R11, RZ, RZ, R3 ;  /* 0x000000ffff0b7224 */ /* 0x000fe200078e0003 */
[----:B------:R-:W-:-:S03]  /*05e0*/  LOP3.LUT R8, R5, 0xff, RZ, 0xc0, !PT ;  /* 0x000000ff05087812 */ /* 0x000fc600078ec0ff */
[----:B------:R-:W-:Y:S02]  /*05f0*/  VIADD R13, R9, 0xffffffff ;  /* 0xffffffff090d7836 */ /* 0x000fe40000000000 */
[----:B------:R-:W-:-:S03]  /*0600*/  VIADD R12, R8, 0xffffffff ;  /* 0xffffffff080c7836 */ /* 0x000fc60000000000 */
[----:B------:R-:W-:-:S04]  /*0610*/  ISETP.GT.U32.AND P0, PT, R13, 0xfd, PT ;  /* 0x000000fd0d00780c */ /* 0x000fc80003f04070 */
[----:B------:R-:W-:-:S13]  /*0620*/  ISETP.GT.U32.OR P0, PT, R12, 0xfd, P0 ;  /* 0x000000fd0c00780c */ /* 0x000fda0000704470 */
[----:B------:R-:W-:Y:S01]  /*0630*/  @!P0 MOV R5, RZ ;  /* 0x000000ff00058202 */ /* 0x000fe20000000f00 */
[----:B------:R-:W-:Y:S06]  /*0640*/  @!P0 BRA `(.L_x_9) ;  /* 0x00000000005c8947 */ /* 0x000fec0003800000 */
[----:B------:R-:W-:Y:S02]  /*0650*/  FSETP.GTU.FTZ.AND P0, PT, |R2|, +INF , PT ;  /* 0x7f8000000200780b */ /* 0x000fe40003f1c200 */
[----:B------:R-:W-:-:S04]  /*0660*/  FSETP.GTU.FTZ.AND P1, PT, |R3|, +INF , PT ;  /* 0x7f8000000300780b */ /* 0x000fc80003f3c200 */
[----:B------:R-:W-:-:S13]  /*0670*/  PLOP3.LUT P0, PT, P0, P1, PT, 0xf8, 0x8f ;  /* 0x00000000008f781c */ /* 0x000fda0000703f70 */
[----:B------:R-:W-:Y:S05]  /*0680*/  @P0 BRA `(.L_x_10) ;  /* 0x00000004004c0947 */ /* 0x000fea0003800000 */
[----:B------:R-:W-:-:S13]  /*0690*/  LOP3.LUT P0, RZ, R11, 0x7fffffff, R10, 0xc8, !PT ;  /* 0x7fffffff0bff7812 */ /* 0x000fda000780c80a */
[----:B------:R-:W-:Y:S05]  /*06a0*/  @!P0 BRA `(.L_x_11) ;  /* 0x00000004003c8947 */ /* 0x000fea0003800000 */
[C---:B------:R-:W-:Y:S02]  /*06b0*/  FSETP.NEU.FTZ.AND P2, PT, |R2|.reuse, +INF , PT ;  /* 0x7f8000000200780b */ /* 0x040fe40003f5d200 */
[----:B------:R-:W-:Y:S02]  /*06c0*/  FSETP.NEU.FTZ.AND P1, PT, |R3|, +INF , PT ;  /* 0x7f8000000300780b */ /* 0x000fe40003f3d200 */
[----:B------:R-:W-:-:S11]  /*06d0*/  FSETP.NEU.FTZ.AND P0, PT, |R2|, +INF , PT ;  /* 0x7f8000000200780b */ /* 0x000fd60003f1d200 */
[----:B------:R-:W-:Y:S05]  /*06e0*/  @!P1 BRA !P2, `(.L_x_11) ;  /* 0x00000004002c9947 */ /* 0x000fea0005000000 */
[----:B------:R-:W-:-:S04]  /*06f0*/  LOP3.LUT P2, RZ, R10, 0x7fffffff, RZ, 0xc0, !PT ;  /* 0x7fffffff0aff7812 */ /* 0x000fc8000784c0ff */
[----:B------:R-:W-:-:S13]  /*0700*/  PLOP3.LUT P1, PT, P1, P2, PT, 0x2f, 0xf2 ;  /* 0x0000000000f2781c */ /* 0x000fda0000f24577 */
[----:B------:R-:W-:Y:S05]  /*0710*/  @P1 BRA `(.L_x_12) ;  /* 0x0000000400181947 */ /* 0x000fea0003800000 */
[----:B------:R-:W-:-:S04]  /*0720*/  LOP3.LUT P1, RZ, R11, 0x7fffffff, RZ, 0xc0, !PT ;  /* 0x7fffffff0bff7812 */ /* 0x000fc8000782c0ff */
[----:B------:R-:W-:-:S13]  /*0730*/  PLOP3.LUT P0, PT, P0, P1, PT, 0x2f, 0xf2 ;  /* 0x0000000000f2781c */ /* 0x000fda0000702577 */
[----:B------:R-:W-:Y:S05]  /*0740*/  @P0 BRA `(.L_x_13) ;  /* 0x0000000400000947 */ /* 0x000fea0003800000 */
[----:B------:R-:W-:Y:S02]  /*0750*/  ISETP.GE.AND P0, PT, R12, RZ, PT ;  /* 0x000000ff0c00720c */ /* 0x000fe40003f06270 */
[----:B------:R-:W-:-:S11]  /*0760*/  ISETP.GE.AND P1, PT, R13, RZ, PT ;  /* 0x000000ff0d00720c */ /* 0x000fd60003f26270 */
[----:B------:R-:W-:Y:S02]  /*0770*/  @P0 IMAD.MOV.U32 R5, RZ, RZ, RZ ;  /* 0x000000ffff050224 */ /* 0x000fe400078e00ff */
[----:B------:R-:W-:Y:S01]  /*0780*/  @!P0 FFMA R10, R2, 1.84467440737095516160e+19, RZ ;  /* 0x5f800000020a8823 */ /* 0x000fe200000000ff */
[----:B------:R-:W-:Y:S02]  /*0790*/  @!P0 IMAD.MOV.U32 R5, RZ, RZ, -0x40 ;  /* 0xffffffc0ff058424 */ /* 0x000fe400078e00ff */
[----:B------:R-:W-:Y:S02]  /*07a0*/  @!P1 FFMA R11, R3, 1.84467440737095516160e+19, RZ ;  /* 0x5f800000030b9823 */ /* 0x000fe400000000ff */
[----:B------:R-:W-:-:S07]  /*07b0*/  @!P1 VIADD R5, R5, 0x40 ;  /* 0x0000004005059836 */ /* 0x000fce0000000000 */
.L_x_9:
[----:B------:R-:W-:Y:S01]  /*07c0*/  LEA R2, R9, 0xc0800000, 0x17 ;  /* 0xc080000009027811 */ /* 0x000fe200078eb8ff */
[----:B------:R-:W-:Y:S01]  /*07d0*/  BSSY.RECONVERGENT B2, `(.L_x_14) ;  /* 0x0000036000027945 */ /* 0x000fe20003800200 */
[----:B------:R-:W-:-:S03]  /*07e0*/  IADD3 R8, PT, PT, R8, -0x7f, RZ ;  /* 0xffffff8108087810 */ /* 0x000fc60007ffe0ff */
[----:B------:R-:W-:Y:S02]  /*07f0*/  IMAD.IADD R11, R11, 0x1, -R2 ;  /* 0x000000010b0b7824 */ /* 0x000fe400078e0a02 */
[C---:B------:R-:W-:Y:S01]  /*0800*/  IMAD R2, R8.reuse, -0x800000, R10 ;  /* 0xff80000008027824 */ /* 0x040fe200078e020a */
[----:B------:R-:W-:Y:S01]  /*0810*/  IADD3 R8, PT, PT, R8, 0x7f, -R9 ;  /* 0x0000007f08087810 */ /* 0x000fe20007ffe809 */
[----:B------:R-:W0:Y:S01]  /*0820*/  MUFU.RCP R3, R11 ;  /* 0x0000000b00037308 */ /* 0x000e220000001000 */
[----:B------:R-:W-:-:S03]  /*0830*/  FADD.FTZ R13, -R11, -RZ ;  /* 0x800000ff0b0d7221 */ /* 0x000fc60000010100 */
[----:B------:R-:W-:Y:S02]  /*0840*/  IMAD.IADD R8, R8, 0x1, R5 ;  /* 0x0000000108087824 */ /* 0x000fe400078e0205 */
[----:B0-----:R-:W-:-:S04]  /*0850*/  FFMA R12, R3, R13, 1 ;  /* 0x3f800000030c7423 */ /* 0x001fc8000000000d */
[----:B------:R-:W-:-:S04]  /*0860*/  FFMA R12, R3, R12, R3 ;  /* 0x0000000c030c7223 */ /* 0x000fc80000000003 */
[----:B------:R-:W-:-:S04]  /*0870*/  FFMA R3, R2, R12, RZ ;  /* 0x0000000c02037223 */ /* 0x000fc800000000ff */
[----:B------:R-:W-:-:S04]  /*0880*/  FFMA R10, R13, R3, R2 ;  /* 0x000000030d0a7223 */ /* 0x000fc80000000002 */
[----:B------:R-:W-:-:S04]  /*0890*/  FFMA R15, R12, R10, R3 ;  /* 0x0000000a0c0f7223 */ /* 0x000fc80000000003 */
[----:B------:R-:W-:-:S04]  /*08a0*/  FFMA R10, R13, R15, R2 ;  /* 0x0000000f0d0a7223 */ /* 0x000fc80000000002 */
[----:B------:R-:W-:-:S05]  /*08b0*/  FFMA R2, R12, R10, R15 ;  /* 0x0000000a0c027223 */ /* 0x000fca000000000f */
[----:B------:R-:W-:-:S04]  /*08c0*/  SHF.R.U32.HI R3, RZ, 0x17, R2 ;  /* 0x00000017ff037819 */ /* 0x000fc80000011602 */
[----:B------:R-:W-:-:S05]  /*08d0*/  LOP3.LUT R3, R3, 0xff, RZ, 0xc0, !PT ;  /* 0x000000ff03037812 */ /* 0x000fca00078ec0ff */
[----:B------:R-:W-:-:S04]  /*08e0*/  IMAD.IADD R9, R3, 0x1, R8 ;  /* 0x0000000103097824 */ /* 0x000fc800078e0208 */
[----:B------:R-:W-:-:S05]  /*08f0*/  VIADD R3, R9, 0xffffffff ;  /* 0xffffffff09037836 */ /* 0x000fca0000000000 */
[----:B------:R-:W-:-:S13]  /*0900*/  ISETP.GE.U32.AND P0, PT, R3, 0xfe, PT ;  /* 0x000000fe0300780c */ /* 0x000fda0003f06070 */
[----:B------:R-:W-:Y:S05]  /*0910*/  @!P0 BRA `(.L_x_15) ;  /* 0x0000000000808947 */ /* 0x000fea0003800000 */
[----:B------:R-:W-:-:S13]  /*0920*/  ISETP.GT.AND P0, PT, R9, 0xfe, PT ;  /* 0x000000fe0900780c */ /* 0x000fda0003f04270 */
[----:B------:R-:W-:Y:S05]  /*0930*/  @P0 BRA `(.L_x_16) ;  /* 0x00000000006c0947 */ /* 0x000fea0003800000 */
[----:B------:R-:W-:-:S13]  /*0940*/  ISETP.GE.AND P0, PT, R9, 0x1, PT ;  /* 0x000000010900780c */ /* 0x000fda0003f06270 */
[----:B------:R-:W-:Y:S05]  /*0950*/  @P0 BRA `(.L_x_17) ;  /* 0x0000000000740947 */ /* 0x000fea0003800000 */
[----:B------:R-:W-:Y:S02]  /*0960*/  ISETP.GE.AND P0, PT, R9, -0x18, PT ;  /* 0xffffffe80900780c */ /* 0x000fe40003f06270 */
[----:B------:R-:W-:-:S11]  /*0970*/  LOP3.LUT R2, R2, 0x80000000, RZ, 0xc0, !PT ;  /* 0x8000000002027812 */ /* 0x000fd600078ec0ff */
[----:B------:R-:W-:Y:S05]  /*0980*/  @!P0 BRA `(.L_x_17) ;  /* 0x0000000000688947 */ /* 0x000fea0003800000 */
[CCC-:B------:R-:W-:Y:S01]  /*0990*/  FFMA.RZ R3, R12.reuse, R10.reuse, R15.reuse ;  /* 0x0000000a0c037223 */ /* 0x1c0fe2000000c00f */
[CCC-:B------:R-:W-:Y:S01]  /*09a0*/  FFMA.RM R8, R12.reuse, R10.reuse, R15.reuse ;  /* 0x0000000a0c087223 */ /* 0x1c0fe2000000400f */
[C---:B------:R-:W-:Y:S02]  /*09b0*/  ISETP.NE.AND P2, PT, R9.reuse, RZ, PT ;  /* 0x000000ff0900720c */ /* 0x040fe40003f45270 */
[----:B------:R-:W-:Y:S02]  /*09c0*/  ISETP.NE.AND P1, PT, R9, RZ, PT ;  /* 0x000000ff0900720c */ /* 0x000fe40003f25270 */
[----:B------:R-:W-:Y:S01]  /*09d0*/  LOP3.LUT R5, R3, 0x7fffff, RZ, 0xc0, !PT ;  /* 0x007fffff03057812 */ /* 0x000fe200078ec0ff */
[----:B------:R-:W-:Y:S01]  /*09e0*/  FFMA.RP R3, R12, R10, R15 ;  /* 0x0000000a0c037223 */ /* 0x000fe2000000800f */
[C---:B------:R-:W-:Y:S01]  /*09f0*/  VIADD R10, R9.reuse, 0x20 ;  /* 0x00000020090a7836 */ /* 0x040fe20000000000 */
[----:B------:R-:W-:Y:S02]  /*0a00*/  IADD3 R9, PT, PT, -R9, RZ, RZ ;  /* 0x000000ff09097210 */ /* 0x000fe40007ffe1ff */
[----:B------:R-:W-:-:S02]  /*0a10*/  LOP3.LUT R5, R5, 0x800000, RZ, 0xfc, !PT ;  /* 0x0080000005057812 */ /* 0x000fc400078efcff */
[----:B------:R-:W-:Y:S02]  /*0a20*/  FSETP.NEU.FTZ.AND P0, PT, R3, R8, PT ;  /* 0x000000080300720b */ /* 0x000fe40003f1d000 */
[----:B------:R-:W-:Y:S02]  /*0a30*/  SHF.L.U32 R10, R5, R10, RZ ;  /* 0x0000000a050a7219 */ /* 0x000fe400000006ff */
[----:B------:R-:W-:Y:S02]  /*0a40*/  SEL R8, R9, RZ, P2 ;  /* 0x000000ff09087207 */ /* 0x000fe40001000000 */
[----:B------:R-:W-:Y:S02]  /*0a50*/  ISETP.NE.AND P1, PT, R10, RZ, P1 ;  /* 0x000000ff0a00720c */ /* 0x000fe40000f25270 */
[----:B------:R-:W-:Y:S02]  /*0a60*/  SHF.R.U32.HI R8, RZ, R8, R5 ;  /* 0x00000008ff087219 */ /* 0x000fe40000011605 */
[----:B------:R-:W-:-:S02]  /*0a70*/  PLOP3.LUT P0, PT, P0, P1, PT, 0xf8, 0x8f ;  /* 0x00000000008f781c */ /* 0x000fc40000703f70 */
[----:B------:R-:W-:Y:S02]  /*0a80*/  SHF.R.U32.HI R10, RZ, 0x1, R8 ;  /* 0x00000001ff0a7819 */ /* 0x000fe40000011608 */
[----:B------:R-:W-:-:S04]  /*0a90*/  SEL R3, RZ, 0x1, !P0 ;  /* 0x00000001ff037807 */ /* 0x000fc80004000000 */
[----:B------:R-:W-:-:S04]  /*0aa0*/  LOP3.LUT R3, R3, 0x1, R10, 0xf8, !PT ;  /* 0x0000000103037812 */ /* 0x000fc800078ef80a */
[----:B------:R-:W-:-:S05]  /*0ab0*/  LOP3.LUT R3, R3, R8, RZ, 0xc0, !PT ;  /* 0x0000000803037212 */ /* 0x000fca00078ec0ff */
[----:B------:R-:W-:-:S05]  /*0ac0*/  IMAD.IADD R3, R10, 0x1, R3 ;  /* 0x000000010a037824 */ /* 0x000fca00078e0203 */
[----:B------:R-:W-:Y:S01]  /*0ad0*/  LOP3.LUT R2, R3, R2, RZ, 0xfc, !PT ;  /* 0x0000000203027212 */ /* 0x000fe200078efcff */
[----:B------:R-:W-:Y:S06]  /*0ae0*/  BRA `(.L_x_17) ;  /* 0x0000000000107947 */ /* 0x000fec0003800000 */
.L_x_16:
[----:B------:R-:W-:-:S04]  /*0af0*/  LOP3.LUT R2, R2, 0x80000000, RZ, 0xc0, !PT ;  /* 0x8000000002027812 */ /* 0x000fc800078ec0ff */
[----:B------:R-:W-:Y:S01]  /*0b00*/  LOP3.LUT R2, R2, 0x7f800000, RZ, 0xfc, !PT ;  /* 0x7f80000002027812 */ /* 0x000fe200078efcff */
[----:B------:R-:W-:Y:S06]  /*0b10*/  BRA `(.L_x_17) ;  /* 0x0000000000047947 */ /* 0x000fec0003800000 */
.L_x_15:
[----:B------:R-:W-:-:S07]  /*0b20*/  IMAD R2, R8, 0x800000, R2 ;  /* 0x0080000008027824 */ /* 0x000fce00078e0202 */
.L_x_17:
[----:B------:R-:W-:Y:S05]  /*0b30*/  BSYNC.RECONVERGENT B2 ;  /* 0x0000000000027941 */ /* 0x000fea0003800200 */
.L_x_14:
[----:B------:R-:W-:Y:S05]  /*0b40*/  BRA `(.L_x_18) ;  /* 0x0000000000207947 */ /* 0x000fea0003800000 */
.L_x_13:
[----:B------:R-:W-:-:S04]  /*0b50*/  LOP3.LUT R2, R11, 0x80000000, R10, 0x48, !PT ;  /* 0x800000000b027812 */ /* 0x000fc800078e480a */
[----:B------:R-:W-:Y:S01]  /*0b60*/  LOP3.LUT R2, R2, 0x7f800000, RZ, 0xfc, !PT ;  /* 0x7f80000002027812 */ /* 0x000fe200078efcff */
[----:B------:R-:W-:Y:S06]  /*0b70*/  BRA `(.L_x_18) ;  /* 0x0000000000147947 */ /* 0x000fec0003800000 */
.L_x_12:
[----:B------:R-:W-:Y:S01]  /*0b80*/  LOP3.LUT R2, R11, 0x80000000, R10, 0x48, !PT ;  /* 0x800000000b027812 */ /* 0x000fe200078e480a */
[----:B------:R-:W-:Y:S06]  /*0b90*/  BRA `(.L_x_18) ;  /* 0x00000000000c7947 */ /* 0x000fec0003800000 */
.L_x_11:
[----:B------:R-:W0:Y:S01]  /*0ba0*/  MUFU.RSQ R2, -QNAN ;  /* 0xffc0000000027908 */ /* 0x000e220000001400 */
[----:B------:R-:W-:Y:S05]  /*0bb0*/  BRA `(.L_x_18) ;  /* 0x0000000000047947 */ /* 0x000fea0003800000 */
.L_x_10:
[----:B------:R-:W-:-:S07]  /*0bc0*/  FADD.FTZ R2, R2, R3 ;  /* 0x0000000302027221 */ /* 0x000fce0000010000 */
.L_x_18:
[----:B------:R-:W-:Y:S05]  /*0bd0*/  BSYNC.RECONVERGENT B1 ;  /* 0x0000000000017941 */ /* 0x000fea0003800200 */
.L_x_8:
[----:B------:R-:W-:-:S04]  /*0be0*/  IMAD.MOV.U32 R5, RZ, RZ, 0x0 ;  /* 0x00000000ff057424 */ /* 0x000fc800078e00ff */
[----:B0-----:R-:W-:Y:S05]  /*0bf0*/  RET.REL.NODEC R4 `(_Z14distanceKernelPffi) ;  /* 0xfffffff404007950 */ /* 0x001fea0003c3ffff */
.L_x_19:
[----:B------:R-:W-:-:S00]  /*0c00*/  BRA `(.L_x_19) ;  /* 0xfffffffc00fc7947 */ /* 0x000fc0000383ffff */
[----:B------:R-:W-:-:S00]  /*0c10*/  NOP ;  /* 0x0000000000007918 */ /* 0x000fc00000000000 */
        /* <DEDUP_REMOVED lines=14> */
.L_x_21:


//--------------------- .nv.global.init           --------------------------
	.section	.nv.global.init,"aw",@progbits
.nv.global.init:
	.type		$str,@object
	.size		$str,(.L_0 - $str)
$str:
        /*0000*/ 	.byte	0x25, 0x32, 0x64, 0x20, 0x25, 0x66, 0x20, 0x25, 0x66, 0x20, 0x25, 0x66, 0x0a, 0x00
.L_0:


//--------------------- .nv.shared.reserved.0     --------------------------
	.section	.nv.shared.reserved.0,"aw",@nobits
	.weak		__nv_reservedSMEM_offset_0_alias
	.size		__nv_reservedSMEM_offset_0_alias, 0, 64
	.other		__nv_reservedSMEM_offset_0_alias,@"STO_CUDA_RESERVED_SHARED STV_DEFAULT"
__nv_reservedSMEM_offset_0_alias:
	.zero		0
	.zero		64


//--------------------- .nv.constant0._Z14distanceKernelPffi --------------------------
	.section	.nv.constant0._Z14distanceKernelPffi,"a",@progbits
	.sectionflags	@""
	.align	4
.nv.constant0._Z14distanceKernelPffi:
	.zero		912


//--------------------- SYMBOLS --------------------------

	.type		.nv.reservedSmem.offset0,@object
	.size		.nv.reservedSmem.offset0,0x4
	.type		vprintf,@function
